//
// Generated by NVIDIA NVVM Compiler
//
// Compiler Build ID: CL-36424714
// Cuda compilation tools, release 13.0, V13.0.88
// Based on NVVM 20.0.0
//

.version 9.0
.target sm_100
.address_size 64

.extern .shared .align 16 .b8 _ZN36_GLOBAL__N__287097da_4_k_cu_cfd15bf65sdataE[];

.entry _ZN36_GLOBAL__N__287097da_4_k_cu_cfd15bf617computeDiffKernelEPK7ComplexS2_PKdS4_Pdi(
	.param .u64 .ptr .align 1 _ZN36_GLOBAL__N__287097da_4_k_cu_cfd15bf617computeDiffKernelEPK7ComplexS2_PKdS4_Pdi_param_0,
	.param .u64 .ptr .align 1 _ZN36_GLOBAL__N__287097da_4_k_cu_cfd15bf617computeDiffKernelEPK7ComplexS2_PKdS4_Pdi_param_1,
	.param .u64 .ptr .align 1 _ZN36_GLOBAL__N__287097da_4_k_cu_cfd15bf617computeDiffKernelEPK7ComplexS2_PKdS4_Pdi_param_2,
	.param .u64 .ptr .align 1 _ZN36_GLOBAL__N__287097da_4_k_cu_cfd15bf617computeDiffKernelEPK7ComplexS2_PKdS4_Pdi_param_3,
	.param .u64 .ptr .align 1 _ZN36_GLOBAL__N__287097da_4_k_cu_cfd15bf617computeDiffKernelEPK7ComplexS2_PKdS4_Pdi_param_4,
	.param .u32 _ZN36_GLOBAL__N__287097da_4_k_cu_cfd15bf617computeDiffKernelEPK7ComplexS2_PKdS4_Pdi_param_5
)
{
	.reg .pred 	%p<11>;
	.reg .b32 	%r<39>;
	.reg .b64 	%rd<40>;
	.reg .b64 	%fd<84>;

	ld.param.u64 	%rd6, [_ZN36_GLOBAL__N__287097da_4_k_cu_cfd15bf617computeDiffKernelEPK7ComplexS2_PKdS4_Pdi_param_0];
	ld.param.u64 	%rd7, [_ZN36_GLOBAL__N__287097da_4_k_cu_cfd15bf617computeDiffKernelEPK7ComplexS2_PKdS4_Pdi_param_1];
	ld.param.u64 	%rd8, [_ZN36_GLOBAL__N__287097da_4_k_cu_cfd15bf617computeDiffKernelEPK7ComplexS2_PKdS4_Pdi_param_2];
	ld.param.u64 	%rd9, [_ZN36_GLOBAL__N__287097da_4_k_cu_cfd15bf617computeDiffKernelEPK7ComplexS2_PKdS4_Pdi_param_3];
	ld.param.u32 	%r18, [_ZN36_GLOBAL__N__287097da_4_k_cu_cfd15bf617computeDiffKernelEPK7ComplexS2_PKdS4_Pdi_param_5];
	cvta.to.global.u64 	%rd1, %rd9;
	cvta.to.global.u64 	%rd2, %rd6;
	cvta.to.global.u64 	%rd3, %rd7;
	cvta.to.global.u64 	%rd4, %rd8;
	mov.u32 	%r1, %tid.x;
	mov.u32 	%r2, %ctaid.x;
	mov.u32 	%r38, %ntid.x;
	mad.lo.s32 	%r36, %r2, %r38, %r1;
	mov.u32 	%r19, %nctaid.x;
	mul.lo.s32 	%r5, %r19, %r38;
	setp.ge.s32 	%p1, %r36, %r18;
	mov.f64 	%fd83, 0d0000000000000000;
	@%p1 bra 	$L__BB0_7;
	add.s32 	%r20, %r36, %r5;
	max.s32 	%r21, %r18, %r20;
	setp.lt.s32 	%p2, %r20, %r18;
	selp.u32 	%r22, 1, 0, %p2;
	add.s32 	%r23, %r20, %r22;
	sub.s32 	%r24, %r21, %r23;
	div.u32 	%r25, %r24, %r5;
	add.s32 	%r6, %r25, %r22;
	and.b32  	%r26, %r6, 3;
	setp.eq.s32 	%p3, %r26, 3;
	mov.f64 	%fd83, 0d0000000000000000;
	@%p3 bra 	$L__BB0_4;
	add.s32 	%r27, %r6, 1;
	and.b32  	%r28, %r27, 3;
	neg.s32 	%r34, %r28;
	mov.f64 	%fd83, 0d0000000000000000;
$L__BB0_3:
	.pragma "nounroll";
	mul.wide.s32 	%rd10, %r36, 8;
	add.s64 	%rd11, %rd1, %rd10;
	mul.wide.s32 	%rd12, %r36, 16;
	add.s64 	%rd13, %rd2, %rd12;
	add.s64 	%rd14, %rd4, %rd10;
	add.s64 	%rd15, %rd3, %rd12;
	ld.global.f64 	%fd12, [%rd14];
	ld.global.f64 	%fd13, [%rd15];
	mul.f64 	%fd14, %fd12, %fd13;
	ld.global.f64 	%fd15, [%rd15+8];
	mul.f64 	%fd16, %fd12, %fd15;
	ld.global.f64 	%fd17, [%rd13];
	sub.f64 	%fd18, %fd17, %fd14;
	ld.global.f64 	%fd19, [%rd13+8];
	sub.f64 	%fd20, %fd19, %fd16;
	mul.f64 	%fd21, %fd20, %fd20;
	fma.rn.f64 	%fd22, %fd18, %fd18, %fd21;
	ld.global.f64 	%fd23, [%rd11];
	fma.rn.f64 	%fd83, %fd23, %fd22, %fd83;
	add.s32 	%r36, %r36, %r5;
	add.s32 	%r34, %r34, 1;
	setp.ne.s32 	%p4, %r34, 0;
	@%p4 bra 	$L__BB0_3;
$L__BB0_4:
	setp.lt.u32 	%p5, %r6, 3;
	@%p5 bra 	$L__BB0_7;
	mul.wide.s32 	%rd22, %r5, 16;
	mul.wide.s32 	%rd24, %r5, 8;
	shl.b32 	%r29, %r5, 2;
$L__BB0_6:
	mul.wide.s32 	%rd16, %r36, 16;
	add.s64 	%rd17, %rd3, %rd16;
	mul.wide.s32 	%rd18, %r36, 8;
	add.s64 	%rd19, %rd4, %rd18;
	ld.global.f64 	%fd24, [%rd19];
	ld.global.f64 	%fd25, [%rd17];
	mul.f64 	%fd26, %fd24, %fd25;
	ld.global.f64 	%fd27, [%rd17+8];
	mul.f64 	%fd28, %fd24, %fd27;
	add.s64 	%rd20, %rd2, %rd16;
	ld.global.f64 	%fd29, [%rd20];
	sub.f64 	%fd30, %fd29, %fd26;
	ld.global.f64 	%fd31, [%rd20+8];
	sub.f64 	%fd32, %fd31, %fd28;
	mul.f64 	%fd33, %fd32, %fd32;
	fma.rn.f64 	%fd34, %fd30, %fd30, %fd33;
	add.s64 	%rd21, %rd1, %rd18;
	ld.global.f64 	%fd35, [%rd21];
	fma.rn.f64 	%fd36, %fd35, %fd34, %fd83;
	add.s64 	%rd23, %rd17, %rd22;
	add.s64 	%rd25, %rd19, %rd24;
	ld.global.f64 	%fd37, [%rd25];
	ld.global.f64 	%fd38, [%rd23];
	mul.f64 	%fd39, %fd37, %fd38;
	ld.global.f64 	%fd40, [%rd23+8];
	mul.f64 	%fd41, %fd37, %fd40;
	add.s64 	%rd26, %rd20, %rd22;
	ld.global.f64 	%fd42, [%rd26];
	sub.f64 	%fd43, %fd42, %fd39;
	ld.global.f64 	%fd44, [%rd26+8];
	sub.f64 	%fd45, %fd44, %fd41;
	mul.f64 	%fd46, %fd45, %fd45;
	fma.rn.f64 	%fd47, %fd43, %fd43, %fd46;
	add.s64 	%rd27, %rd21, %rd24;
	ld.global.f64 	%fd48, [%rd27];
	fma.rn.f64 	%fd49, %fd48, %fd47, %fd36;
	add.s64 	%rd28, %rd23, %rd22;
	add.s64 	%rd29, %rd25, %rd24;
	ld.global.f64 	%fd50, [%rd29];
	ld.global.f64 	%fd51, [%rd28];
	mul.f64 	%fd52, %fd50, %fd51;
	ld.global.f64 	%fd53, [%rd28+8];
	mul.f64 	%fd54, %fd50, %fd53;
	add.s64 	%rd30, %rd26, %rd22;
	ld.global.f64 	%fd55, [%rd30];
	sub.f64 	%fd56, %fd55, %fd52;
	ld.global.f64 	%fd57, [%rd30+8];
	sub.f64 	%fd58, %fd57, %fd54;
	mul.f64 	%fd59, %fd58, %fd58;
	fma.rn.f64 	%fd60, %fd56, %fd56, %fd59;
	add.s64 	%rd31, %rd27, %rd24;
	ld.global.f64 	%fd61, [%rd31];
	fma.rn.f64 	%fd62, %fd61, %fd60, %fd49;
	add.s64 	%rd32, %rd28, %rd22;
	add.s64 	%rd33, %rd29, %rd24;
	ld.global.f64 	%fd63, [%rd33];
	ld.global.f64 	%fd64, [%rd32];
	mul.f64 	%fd65, %fd63, %fd64;
	ld.global.f64 	%fd66, [%rd32+8];
	mul.f64 	%fd67, %fd63, %fd66;
	add.s64 	%rd34, %rd30, %rd22;
	ld.global.f64 	%fd68, [%rd34];
	sub.f64 	%fd69, %fd68, %fd65;
	ld.global.f64 	%fd70, [%rd34+8];
	sub.f64 	%fd71, %fd70, %fd67;
	mul.f64 	%fd72, %fd71, %fd71;
	fma.rn.f64 	%fd73, %fd69, %fd69, %fd72;
	add.s64 	%rd35, %rd31, %rd24;
	ld.global.f64 	%fd74, [%rd35];
	fma.rn.f64 	%fd83, %fd74, %fd73, %fd62;
	add.s32 	%r36, %r29, %r36;
	setp.lt.s32 	%p6, %r36, %r18;
	@%p6 bra 	$L__BB0_6;
$L__BB0_7:
	shl.b32 	%r30, %r1, 3;
	mov.u32 	%r31, _ZN36_GLOBAL__N__287097da_4_k_cu_cfd15bf65sdataE;
	add.s32 	%r15, %r31, %r30;
	st.shared.f64 	[%r15], %fd83;
	bar.sync 	0;
	setp.lt.u32 	%p7, %r38, 2;
	@%p7 bra 	$L__BB0_11;
$L__BB0_8:
	shr.u32 	%r17, %r38, 1;
	setp.ge.u32 	%p8, %r1, %r17;
	@%p8 bra 	$L__BB0_10;
	shl.b32 	%r32, %r17, 3;
	add.s32 	%r33, %r15, %r32;
	ld.shared.f64 	%fd75, [%r33];
	ld.shared.f64 	%fd76, [%r15];
	add.f64 	%fd77, %fd75, %fd76;
	st.shared.f64 	[%r15], %fd77;
$L__BB0_10:
	bar.sync 	0;
	setp.gt.u32 	%p9, %r38, 3;
	mov.u32 	%r38, %r17;
	@%p9 bra 	$L__BB0_8;
$L__BB0_11:
	setp.ne.s32 	%p10, %r1, 0;
	@%p10 bra 	$L__BB0_13;
	ld.param.u64 	%rd39, [_ZN36_GLOBAL__N__287097da_4_k_cu_cfd15bf617computeDiffKernelEPK7ComplexS2_PKdS4_Pdi_param_4];
	ld.shared.f64 	%fd78, [_ZN36_GLOBAL__N__287097da_4_k_cu_cfd15bf65sdataE];
	cvta.to.global.u64 	%rd36, %rd39;
	mul.wide.u32 	%rd37, %r2, 8;
	add.s64 	%rd38, %rd36, %rd37;
	st.global.f64 	[%rd38], %fd78;
$L__BB0_13:
	ret;

}


// ===== COMPILED SASS (sm_100) =====

	.target	sm_100

	.elftype	@"ET_EXEC"


//--------------------- .note.nv.tkinfo           --------------------------
	.section	.note.nv.tkinfo,"",@"SHT_NOTE"
	.sectionflags	@"SHF_NOTE_NV_TKINFO"
	.tkinfo
        /*0018*/ 	.word	0x00000002
        /*0030*/ 	.string	""
        /*0030*/ 	.string	"ptxas"
        /*0030*/ 	.string	"Cuda compilation tools, release 13.0, V13.0.88"
        /*0030*/ 	.string	"Build cuda_13.0.r13.0/compiler.36424714_0"
        /*0030*/ 	.string	"-arch sm_100 -m 64 "



//--------------------- .note.nv.cuinfo           --------------------------
	.section	.note.nv.cuinfo,"",@"SHT_NOTE"
	.sectionflags	@"SHF_NOTE_NV_CUINFO"
        /*0018*/ 	.short	0x0002
        /*001a*/ 	.short	0x0064
        /*001c*/ 	.short	0x0082
	.zero		2


//--------------------- .nv.info                  --------------------------
	.section	.nv.info,"",@"SHT_CUDA_INFO"
	.align	4


	//----- nvinfo : EIATTR_REGCOUNT
	.align		4
        /*0000*/ 	.byte	0x04, 0x2f
        /*0002*/ 	.short	(.L_1 - .L_0)
	.align		4
.L_0:
        /*0004*/ 	.word	index@(_ZN36_GLOBAL__N__287097da_4_k_cu_cfd15bf617computeDiffKernelEPK7ComplexS2_PKdS4_Pdi)
        /*0008*/ 	.word	0x00000020


	//----- nvinfo : EIATTR_FRAME_SIZE
	.align		4
.L_1:
        /*000c*/ 	.byte	0x04, 0x11
        /*000e*/ 	.short	(.L_3 - .L_2)
	.align		4
.L_2:
        /*0010*/ 	.word	index@(_ZN36_GLOBAL__N__287097da_4_k_cu_cfd15bf617computeDiffKernelEPK7ComplexS2_PKdS4_Pdi)
        /*0014*/ 	.word	0x00000000


	//----- nvinfo : EIATTR_MIN_STACK_SIZE
	.align		4
.L_3:
        /*0018*/ 	.byte	0x04, 0x12
        /*001a*/ 	.short	(.L_5 - .L_4)
	.align		4
.L_4:
        /*001c*/ 	.word	index@(_ZN36_GLOBAL__N__287097da_4_k_cu_cfd15bf617computeDiffKernelEPK7ComplexS2_PKdS4_Pdi)
        /*0020*/ 	.word	0x00000000
.L_5:


//--------------------- .nv.compat                --------------------------
	.section	.nv.compat,"",@"SHT_CUDA_COMPAT_INFO"
	.align	4
        /*0000*/ 	.byte	0x02, 0x09, 0x00, 0x00, 0x02, 0x02, 0x01, 0x00, 0x02, 0x05, 0x05, 0x00, 0x03, 0x07, 0x01, 0x01
        /*0010*/ 	.byte	0x02, 0x03, 0x00, 0x00, 0x02, 0x06, 0x01, 0x00, 0x04, 0x0b, 0x08, 0x00, 0x01, 0x00, 0x00, 0x00
        /*0020*/ 	.byte	0x00, 0x00, 0x00, 0x00


//--------------------- .nv.info._ZN36_GLOBAL__N__287097da_4_k_cu_cfd15bf617computeDiffKernelEPK7ComplexS2_PKdS4_Pdi --------------------------
	.section	.nv.info._ZN36_GLOBAL__N__287097da_4_k_cu_cfd15bf617computeDiffKernelEPK7ComplexS2_PKdS4_Pdi,"",@"SHT_CUDA_INFO"
	.sectionflags	@""
	.align	4


	//----- nvinfo : EIATTR_CUDA_API_VERSION
	.align		4
        /*0000*/ 	.byte	0x04, 0x37
        /*0002*/ 	.short	(.L_7 - .L_6)
.L_6:
        /*0004*/ 	.word	0x00000082


	//----- nvinfo : EIATTR_KPARAM_INFO
	.align		4
.L_7:
        /*0008*/ 	.byte	0x04, 0x17
        /*000a*/ 	.short	(.L_9 - .L_8)
.L_8:
        /*000c*/ 	.word	0x00000000
        /*0010*/ 	.short	0x0005
        /*0012*/ 	.short	0x0028
        /*0014*/ 	.byte	0x00, 0xf0, 0x11, 0x00


	//----- nvinfo : EIATTR_KPARAM_INFO
	.align		4
.L_9:
        /*0018*/ 	.byte	0x04, 0x17
        /*001a*/ 	.short	(.L_11 - .L_10)
.L_10:
        /*001c*/ 	.word	0x00000000
        /*0020*/ 	.short	0x0004
        /*0022*/ 	.short	0x0020
        /*0024*/ 	.byte	0x00, 0xf5, 0x21, 0x00


	//----- nvinfo : EIATTR_KPARAM_INFO
	.align		4
.L_11:
        /*0028*/ 	.byte	0x04, 0x17
        /*002a*/ 	.short	(.L_13 - .L_12)
.L_12:
        /*002c*/ 	.word	0x00000000
        /*0030*/ 	.short	0x0003
        /*0032*/ 	.short	0x0018
        /*0034*/ 	.byte	0x00, 0xf5, 0x21, 0x00


	//----- nvinfo : EIATTR_KPARAM_INFO
	.align		4
.L_13:
        /*0038*/ 	.byte	0x04, 0x17
        /*003a*/ 	.short	(.L_15 - .L_14)
.L_14:
        /*003c*/ 	.word	0x00000000
        /*0040*/ 	.short	0x0002
        /*0042*/ 	.short	0x0010
        /*0044*/ 	.byte	0x00, 0xf5, 0x21, 0x00


	//----- nvinfo : EIATTR_KPARAM_INFO
	.align		4
.L_15:
        /*0048*/ 	.byte	0x04, 0x17
        /*004a*/ 	.short	(.L_17 - .L_16)
.L_16:
        /*004c*/ 	.word	0x00000000
        /*0050*/ 	.short	0x0001
        /*0052*/ 	.short	0x0008
        /*0054*/ 	.byte	0x00, 0xf5, 0x21, 0x00


	//----- nvinfo : EIATTR_KPARAM_INFO
	.align		4
.L_17:
        /*0058*/ 	.byte	0x04, 0x17
        /*005a*/ 	.short	(.L_19 - .L_18)
.L_18:
        /*005c*/ 	.word	0x00000000
        /*0060*/ 	.short	0x0000
        /*0062*/ 	.short	0x0000
        /*0064*/ 	.byte	0x00, 0xf5, 0x21, 0x00


	//----- nvinfo : EIATTR_SPARSE_MMA_MASK
	.align		4
.L_19:
        /*0068*/ 	.byte	0x03, 0x50
        /*006a*/ 	.short	0x0000


	//----- nvinfo : EIATTR_MAXREG_COUNT
	.align		4
        /*006c*/ 	.byte	0x03, 0x1b
        /*006e*/ 	.short	0x00ff


	//----- nvinfo : EIATTR_NUM_BARRIERS
	.align		4
        /*0070*/ 	.byte	0x02, 0x4c
        /*0072*/ 	.byte	0x01
	.zero		1


	//----- nvinfo : EIATTR_MERCURY_ISA_VERSION
	.align		4
        /*0074*/ 	.byte	0x03, 0x5f
        /*0076*/ 	.short	0x0101


	//----- nvinfo : EIATTR_VRC_CTA_INIT_COUNT
	.align		4
        /*0078*/ 	.byte	0x02, 0x4a
	.zero		1
	.zero		1


	//----- nvinfo : EIATTR_EXIT_INSTR_OFFSETS
	.align		4
        /*007c*/ 	.byte	0x04, 0x1c
        /*007e*/ 	.short	(.L_21 - .L_20)


	//   ....[0]....
.L_20:
        /*0080*/ 	.word	0x00000a10


	//   ....[1]....
        /*0084*/ 	.word	0x00000a90


	//----- nvinfo : EIATTR_CRS_STACK_SIZE
	.align		4
.L_21:
        /*0088*/ 	.byte	0x04, 0x1e
        /*008a*/ 	.short	(.L_23 - .L_22)
.L_22:
        /*008c*/ 	.word	0x00000000


	//----- nvinfo : EIATTR_CBANK_PARAM_SIZE
	.align		4
.L_23:
        /*0090*/ 	.byte	0x03, 0x19
        /*0092*/ 	.short	0x002c


	//----- nvinfo : EIATTR_PARAM_CBANK
	.align		4
        /*0094*/ 	.byte	0x04, 0x0a
        /*0096*/ 	.short	(.L_25 - .L_24)
	.align		4
.L_24:
        /*0098*/ 	.word	index@(.nv.constant0._ZN36_GLOBAL__N__287097da_4_k_cu_cfd15bf617computeDiffKernelEPK7ComplexS2_PKdS4_Pdi)
        /*009c*/ 	.short	0x0380
        /*009e*/ 	.short	0x002c


	//----- nvinfo : EIATTR_SW_WAR
	.align		4
.L_25:
        /*00a0*/ 	.byte	0x04, 0x36
        /*00a2*/ 	.short	(.L_27 - .L_26)
.L_26:
        /*00a4*/ 	.word	0x00000008
.L_27:


//--------------------- .nv.callgraph             --------------------------
	.section	.nv.callgraph,"",@"SHT_CUDA_CALLGRAPH"
	.align	4
	.sectionentsize	8
	.align		4
        /*0000*/ 	.word	0x00000000
	.align		4
        /*0004*/ 	.word	0xffffffff
	.align		4
        /*0008*/ 	.word	0x00000000
	.align		4
        /*000c*/ 	.word	0xfffffffe
	.align		4
        /*0010*/ 	.word	0x00000000
	.align		4
        /*0014*/ 	.word	0xfffffffd
	.align		4
        /*0018*/ 	.word	0x00000000
	.align		4
        /*001c*/ 	.word	0xfffffffc


//--------------------- .text._ZN36_GLOBAL__N__287097da_4_k_cu_cfd15bf617computeDiffKernelEPK7ComplexS2_PKdS4_Pdi --------------------------
	.section	.text._ZN36_GLOBAL__N__287097da_4_k_cu_cfd15bf617computeDiffKernelEPK7ComplexS2_PKdS4_Pdi,"ax",@progbits
	.align	128
.text._ZN36_GLOBAL__N__287097da_4_k_cu_cfd15bf617computeDiffKernelEPK7ComplexS2_PKdS4_Pdi:
        .type           _ZN36_GLOBAL__N__287097da_4_k_cu_cfd15bf617computeDiffKernelEPK7ComplexS2_PKdS4_Pdi,@function
        .size           _ZN36_GLOBAL__N__287097da_4_k_cu_cfd15bf617computeDiffKernelEPK7ComplexS2_PKdS4_Pdi,(.L_x_9 - _ZN36_GLOBAL__N__287097da_4_k_cu_cfd15bf617computeDiffKernelEPK7ComplexS2_PKdS4_Pdi)
        .other          _ZN36_GLOBAL__N__287097da_4_k_cu_cfd15bf617computeDiffKernelEPK7ComplexS2_PKdS4_Pdi,@"STO_CUDA_ENTRY STV_DEFAULT"
_ZN36_GLOBAL__N__287097da_4_k_cu_cfd15bf617computeDiffKernelEPK7ComplexS2_PKdS4_Pdi:
[----:B------:R-:W-:Y:S01]  /*0000*/  LDC R1, c[0x0][0x37c] ;  /* 0x0000df00ff017b82 */ /* 0x000fe20000000800 */
[----:B------:R-:W0:Y:S01]  /*0010*/  S2R R0, SR_TID.X ;  /* 0x0000000000007919 */ /* 0x000e220000002100 */
[----:B------:R-:W1:Y:S06]  /*0020*/  LDCU UR4, c[0x0][0x360] ;  /* 0x00006c00ff0477ac */ /* 0x000e6c0008000800 */
[----:B------:R-:W2:Y:S01]  /*0030*/  LDC R27, c[0x0][0x370] ;  /* 0x0000dc00ff1b7b82 */ /* 0x000ea20000000800 */
[----:B------:R-:W-:Y:S01]  /*0040*/  BSSY.RECONVERGENT B0, `(.L_x_0) ;  /* 0x0000088000007945 */ /* 0x000fe20003800200 */
[----:B------:R-:W0:Y:S01]  /*0050*/  S2R R3, SR_CTAID.X ;  /* 0x0000000000037919 */ /* 0x000e220000002500 */
[----:B------:R-:W3:Y:S01]  /*0060*/  LDCU UR5, c[0x0][0x3a8] ;  /* 0x00007500ff0577ac */ /* 0x000ee20008000800 */
[----:B------:R-:W-:Y:S01]  /*0070*/  CS2R R4, SRZ ;  /* 0x0000000000047805 */ /* 0x000fe2000001ff00 */
[----:B------:R-:W4:Y:S01]  /*0080*/  LDCU.64 UR6, c[0x0][0x358] ;  /* 0x00006b00ff0677ac */ /* 0x000f220008000a00 */
[----:B-1----:R-:W-:Y:S01]  /*0090*/  MOV R2, UR4 ;  /* 0x0000000400027c02 */ /* 0x002fe20008000f00 */
[----:B--2---:R-:W-:-:S02]  /*00a0*/  IMAD R27, R27, UR4, RZ ;  /* 0x000000041b1b7c24 */ /* 0x004fc4000f8e02ff */
[----:B0-----:R-:W-:-:S05]  /*00b0*/  IMAD R26, R3, UR4, R0 ;  /* 0x00000004031a7c24 */ /* 0x001fca000f8e0200 */
[----:B---3--:R-:W-:-:S13]  /*00c0*/  ISETP.GE.AND P0, PT, R26, UR5, PT ;  /* 0x000000051a007c0c */ /* 0x008fda000bf06270 */
[----:B----4-:R-:W-:Y:S05]  /*00d0*/  @P0 BRA `(.L_x_1) ;  /* 0x0000000400f80947 */ /* 0x010fea0003800000 */
[----:B------:R-:W0:Y:S01]  /*00e0*/  I2F.U32.RP R9, R27 ;  /* 0x0000001b00097306 */ /* 0x000e220000209000 */
[C---:B------:R-:W-:Y:S01]  /*00f0*/  IMAD.IADD R6, R27.reuse, 0x1, R26 ;  /* 0x000000011b067824 */ /* 0x040fe200078e021a */
[----:B------:R-:W-:Y:S01]  /*0100*/  IADD3 R11, PT, PT, RZ, -R27, RZ ;  /* 0x8000001bff0b7210 */ /* 0x000fe20007ffe0ff */
[----:B------:R-:W-:Y:S01]  /*0110*/  BSSY.RECONVERGENT B1, `(.L_x_2) ;  /* 0x0000036000017945 */ /* 0x000fe20003800200 */
[----:B------:R-:W-:Y:S02]  /*0120*/  ISETP.NE.U32.AND P2, PT, R27, RZ, PT ;  /* 0x000000ff1b00720c */ /* 0x000fe40003f45070 */
[C---:B------:R-:W-:Y:S02]  /*0130*/  ISETP.GE.AND P0, PT, R6.reuse, UR5, PT ;  /* 0x0000000506007c0c */ /* 0x040fe4000bf06270 */
[----:B------:R-:W-:Y:S02]  /*0140*/  VIMNMX R7, PT, PT, R6, UR5, !PT ;  /* 0x0000000506077c48 */ /* 0x000fe4000ffe0100 */
[----:B------:R-:W-:-:S04]  /*0150*/  SEL R8, RZ, 0x1, P0 ;  /* 0x00000001ff087807 */ /* 0x000fc80000000000 */
[----:B------:R-:W-:Y:S01]  /*0160*/  IADD3 R6, PT, PT, R7, -R6, -R8 ;  /* 0x8000000607067210 */ /* 0x000fe20007ffe808 */
[----:B0-----:R-:W0:Y:S02]  /*0170*/  MUFU.RCP R9, R9 ;  /* 0x0000000900097308 */ /* 0x001e240000001000 */
[----:B0-----:R-:W-:-:S06]  /*0180*/  VIADD R4, R9, 0xffffffe ;  /* 0x0ffffffe09047836 */ /* 0x001fcc0000000000 */
[----:B------:R0:W1:Y:S02]  /*0190*/  F2I.FTZ.U32.TRUNC.NTZ R5, R4 ;  /* 0x0000000400057305 */ /* 0x000064000021f000 */
[----:B0-----:R-:W-:Y:S02]  /*01a0*/  HFMA2 R4, -RZ, RZ, 0, 0 ;  /* 0x00000000ff047431 */ /* 0x001fe400000001ff */
[----:B-1----:R-:W-:-:S04]  /*01b0*/  IMAD R11, R11, R5, RZ ;  /* 0x000000050b0b7224 */ /* 0x002fc800078e02ff */
[----:B------:R-:W-:-:S06]  /*01c0*/  IMAD.HI.U32 R5, R5, R11, R4 ;  /* 0x0000000b05057227 */ /* 0x000fcc00078e0004 */
[----:B------:R-:W-:-:S04]  /*01d0*/  IMAD.HI.U32 R5, R5, R6, RZ ;  /* 0x0000000605057227 */ /* 0x000fc800078e00ff */
[----:B------:R-:W-:-:S04]  /*01e0*/  IMAD.MOV R4, RZ, RZ, -R5 ;  /* 0x000000ffff047224 */ /* 0x000fc800078e0a05 */
[----:B------:R-:W-:-:S05]  /*01f0*/  IMAD R6, R27, R4, R6 ;  /* 0x000000041b067224 */ /* 0x000fca00078e0206 */
[----:B------:R-:W-:-:S13]  /*0200*/  ISETP.GE.U32.AND P0, PT, R6, R27, PT ;  /* 0x0000001b0600720c */ /* 0x000fda0003f06070 */
[----:B------:R-:W-:Y:S01]  /*0210*/  @P0 IADD3 R6, PT, PT, -R27, R6, RZ ;  /* 0x000000061b060210 */ /* 0x000fe20007ffe1ff */
[----:B------:R-:W-:-:S03]  /*0220*/  @P0 VIADD R5, R5, 0x1 ;  /* 0x0000000105050836 */ /* 0x000fc60000000000 */
[----:B------:R-:W-:-:S13]  /*0230*/  ISETP.GE.U32.AND P1, PT, R6, R27, PT ;  /* 0x0000001b0600720c */ /* 0x000fda0003f26070 */
[----:B------:R-:W-:Y:S02]  /*0240*/  @P1 IADD3 R5, PT, PT, R5, 0x1, RZ ;  /* 0x0000000105051810 */ /* 0x000fe40007ffe0ff */
[----:B------:R-:W-:-:S05]  /*0250*/  @!P2 LOP3.LUT R5, RZ, R27, RZ, 0x33, !PT ;  /* 0x0000001bff05a212 */ /* 0x000fca00078e33ff */
[----:B------:R-:W-:-:S05]  /*0260*/  IMAD.IADD R8, R8, 0x1, R5 ;  /* 0x0000000108087824 */ /* 0x000fca00078e0205 */
[C---:B------:R-:W-:Y:S02]  /*0270*/  LOP3.LUT R4, R8.reuse, 0x3, RZ, 0xc0, !PT ;  /* 0x0000000308047812 */ /* 0x040fe400078ec0ff */
[----:B------:R-:W-:Y:S02]  /*0280*/  ISETP.GE.U32.AND P1, PT, R8, 0x3, PT ;  /* 0x000000030800780c */ /* 0x000fe40003f26070 */
[----:B------:R-:W-:Y:S02]  /*0290*/  ISETP.NE.AND P0, PT, R4, 0x3, PT ;  /* 0x000000030400780c */ /* 0x000fe40003f05270 */
[----:B------:R-:W-:-:S11]  /*02a0*/  CS2R R4, SRZ ;  /* 0x0000000000047805 */ /* 0x000fd6000001ff00 */
[----:B------:R-:W-:Y:S05]  /*02b0*/  @!P0 BRA `(.L_x_3) ;  /* 0x00000000006c8947 */ /* 0x000fea0003800000 */
[----:B------:R-:W-:-:S04]  /*02c0*/  IADD3 R4, PT, PT, R8, 0x1, RZ ;  /* 0x0000000108047810 */ /* 0x000fc80007ffe0ff */
[----:B------:R-:W-:Y:S02]  /*02d0*/  LOP3.LUT R18, R4, 0x3, RZ, 0xc0, !PT ;  /* 0x0000000304127812 */ /* 0x000fe400078ec0ff */
[----:B------:R-:W-:-:S03]  /*02e0*/  CS2R R4, SRZ ;  /* 0x0000000000047805 */ /* 0x000fc6000001ff00 */
[----:B------:R-:W-:-:S07]  /*02f0*/  IMAD.MOV R18, RZ, RZ, -R18 ;  /* 0x000000ffff127224 */ /* 0x000fce00078e0a12 */
.L_x_4:
[----:B------:R-:W0:Y:S08]  /*0300*/  LDC.64 R6, c[0x0][0x390] ;  /* 0x0000e400ff067b82 */ /* 0x000e300000000a00 */
[----:B------:R-:W1:Y:S08]  /*0310*/  LDC.64 R22, c[0x0][0x388] ;  /* 0x0000e200ff167b82 */ /* 0x000e700000000a00 */
[----:B------:R-:W2:Y:S08]  /*0320*/  LDC.64 R20, c[0x0][0x380] ;  /* 0x0000e000ff147b82 */ /* 0x000eb00000000a00 */
[----:B------:R-:W3:Y:S01]  /*0330*/  LDC.64 R14, c[0x0][0x398] ;  /* 0x0000e600ff0e7b82 */ /* 0x000ee20000000a00 */
[----:B0-----:R-:W-:-:S06]  /*0340*/  IMAD.WIDE R6, R26, 0x8, R6 ;  /* 0x000000081a067825 */ /* 0x001fcc00078e0206 */
[----:B------:R-:W4:Y:S01]  /*0350*/  LDG.E.64 R6, desc[UR6][R6.64] ;  /* 0x0000000606067981 */ /* 0x000f22000c1e1b00 */
[----:B-1----:R-:W-:-:S05]  /*0360*/  IMAD.WIDE R22, R26, 0x10, R22 ;  /* 0x000000101a167825 */ /* 0x002fca00078e0216 */
[----:B------:R-:W4:Y:S01]  /*0370*/  LDG.E.64 R10, desc[UR6][R22.64+0x8] ;  /* 0x00000806160a7981 */ /* 0x000f22000c1e1b00 */
[----:B--2---:R-:W-:-:S03]  /*0380*/  IMAD.WIDE R20, R26, 0x10, R20 ;  /* 0x000000101a147825 */ /* 0x004fc600078e0214 */
[----:B------:R-:W2:Y:S04]  /*0390*/  LDG.E.64 R8, desc[UR6][R22.64] ;  /* 0x0000000616087981 */ /* 0x000ea8000c1e1b00 */
[----:B------:R-:W4:Y:S04]  /*03a0*/  LDG.E.64 R12, desc[UR6][R20.64+0x8] ;  /* 0x00000806140c7981 */ /* 0x000f28000c1e1b00 */
[----:B------:R-:W2:Y:S01]  /*03b0*/  LDG.E.64 R16, desc[UR6][R20.64] ;  /* 0x0000000614107981 */ /* 0x000ea2000c1e1b00 */
[----:B---3--:R-:W-:-:S06]  /*03c0*/  IMAD.WIDE R14, R26, 0x8, R14 ;  /* 0x000000081a0e7825 */ /* 0x008fcc00078e020e */
[----:B------:R-:W3:Y:S01]  /*03d0*/  LDG.E.64 R14, desc[UR6][R14.64] ;  /* 0x000000060e0e7981 */ /* 0x000ee2000c1e1b00 */
[----:B------:R-:W-:-:S04]  /*03e0*/  IADD3 R18, PT, PT, R18, 0x1, RZ ;  /* 0x0000000112127810 */ /* 0x000fc80007ffe0ff */
[----:B------:R-:W-:Y:S02]  /*03f0*/  ISETP.NE.AND P0, PT, R18, RZ, PT ;  /* 0x000000ff1200720c */ /* 0x000fe40003f05270 */
[----:B------:R-:W-:Y:S01]  /*0400*/  IADD3 R26, PT, PT, R27, R26, RZ ;  /* 0x0000001a1b1a7210 */ /* 0x000fe20007ffe0ff */
[C---:B----4-:R-:W-:Y:S02]  /*0410*/  DFMA R10, -R6.reuse, R10, R12 ;  /* 0x0000000a060a722b */ /* 0x050fe4000000010c */
[----:B--2---:R-:W-:-:S06]  /*0420*/  DFMA R8, -R6, R8, R16 ;  /* 0x000000080608722b */ /* 0x004fcc0000000110 */
[----:B------:R-:W-:-:S08]  /*0430*/  DMUL R10, R10, R10 ;  /* 0x0000000a0a0a7228 */ /* 0x000fd00000000000 */
[----:B------:R-:W-:-:S08]  /*0440*/  DFMA R10, R8, R8, R10 ;  /* 0x00000008080a722b */ /* 0x000fd0000000000a */
[----:B---3--:R-:W-:Y:S01]  /*0450*/  DFMA R4, R10, R14, R4 ;  /* 0x0000000e0a04722b */ /* 0x008fe20000000004 */
[----:B------:R-:W-:Y:S10]  /*0460*/  @P0 BRA `(.L_x_4) ;  /* 0xfffffffc00a40947 */ /* 0x000ff4000383ffff */
.L_x_3:
[----:B------:R-:W-:Y:S05]  /*0470*/  BSYNC.RECONVERGENT B1 ;  /* 0x0000000000017941 */ /* 0x000fea0003800200 */
.L_x_2:
[----:B------:R-:W-:Y:S05]  /*0480*/  @!P1 BRA `(.L_x_1) ;  /* 0x00000004000c9947 */ /* 0x000fea0003800000 */
.L_x_5:
[----:B------:R-:W0:Y:S08]  /*0490*/  LDC.64 R24, c[0x0][0x388] ;  /* 0x0000e200ff187b82 */ /* 0x000e300000000a00 */
[----:B------:R-:W1:Y:S08]  /*04a0*/  LDC.64 R20, c[0x0][0x390] ;  /* 0x0000e400ff147b82 */ /* 0x000e700000000a00 */
[----:B------:R-:W2:Y:S01]  /*04b0*/  LDC.64 R28, c[0x0][0x380] ;  /* 0x0000e000ff1c7b82 */ /* 0x000ea20000000a00 */
[----:B0-----:R-:W-:-:S05]  /*04c0*/  IMAD.WIDE R24, R26, 0x10, R24 ;  /* 0x000000101a187825 */ /* 0x001fca00078e0218 */
[----:B------:R-:W3:Y:S01]  /*04d0*/  LDG.E.64 R8, desc[UR6][R24.64] ;  /* 0x0000000618087981 */ /* 0x000ee2000c1e1b00 */
[----:B-1----:R-:W-:-:S03]  /*04e0*/  IMAD.WIDE R20, R26, 0x8, R20 ;  /* 0x000000081a147825 */ /* 0x002fc600078e0214 */
[----:B------:R-:W4:Y:S04]  /*04f0*/  LDG.E.64 R16, desc[UR6][R24.64+0x8] ;  /* 0x0000080618107981 */ /* 0x000f28000c1e1b00 */
[----:B------:R-:W3:Y:S01]  /*0500*/  LDG.E.64 R14, desc[UR6][R20.64] ;  /* 0x00000006140e7981 */ /* 0x000ee2000c1e1b00 */
[----:B--2---:R-:W-:-:S05]  /*0510*/  IMAD.WIDE R28, R26, 0x10, R28 ;  /* 0x000000101a1c7825 */ /* 0x004fca00078e021c */
[----:B------:R-:W3:Y:S04]  /*0520*/  LDG.E.64 R10, desc[UR6][R28.64] ;  /* 0x000000061c0a7981 */ /* 0x000ee8000c1e1b00 */
[----:B------:R-:W4:Y:S01]  /*0530*/  LDG.E.64 R18, desc[UR6][R28.64+0x8] ;  /* 0x000008061c127981 */ /* 0x000f22000c1e1b00 */
[----:B------:R-:W-:-:S04]  /*0540*/  IMAD.WIDE R6, R27, 0x10, R24 ;  /* 0x000000101b067825 */ /* 0x000fc800078e0218 */
[----:B------:R-:W-:-:S05]  /*0550*/  IMAD.WIDE R12, R27, 0x10, R28 ;  /* 0x000000101b0c7825 */ /* 0x000fca00078e021c */
[----:B------:R-:W2:Y:S04]  /*0560*/  LDG.E.64 R24, desc[UR6][R12.64+0x8] ;  /* 0x000008060c187981 */ /* 0x000ea8000c1e1b00 */
[----:B------:R-:W5:Y:S01]  /*0570*/  LDG.E.64 R22, desc[UR6][R12.64] ;  /* 0x000000060c167981 */ /* 0x000f62000c1e1b00 */
[C---:B---3--:R-:W-:Y:S01]  /*0580*/  DFMA R8, -R14.reuse, R8, R10 ;  /* 0x000000080e08722b */ /* 0x048fe2000000010a */
[----:B------:R-:W-:Y:S01]  /*0590*/  IMAD.WIDE R10, R27, 0x8, R20 ;  /* 0x000000081b0a7825 */ /* 0x000fe200078e0214 */
[----:B----4-:R-:W-:Y:S01]  /*05a0*/  DFMA R14, -R14, R16, R18 ;  /* 0x000000100e0e722b */ /* 0x010fe20000000112 */
[----:B------:R-:W2:Y:S04]  /*05b0*/  LDG.E.64 R18, desc[UR6][R6.64+0x8] ;  /* 0x0000080606127981 */ /* 0x000ea8000c1e1b00 */
[----:B------:R-:W2:Y:S04]  /*05c0*/  LDG.E.64 R20, desc[UR6][R10.64] ;  /* 0x000000060a147981 */ /* 0x000ea8000c1e1b00 */
[----:B------:R-:W5:Y:S01]  /*05d0*/  LDG.E.64 R16, desc[UR6][R6.64] ;  /* 0x0000000606107981 */ /* 0x000f62000c1e1b00 */
[----:B------:R-:W-:-:S08]  /*05e0*/  DMUL R14, R14, R14 ;  /* 0x0000000e0e0e7228 */ /* 0x000fd00000000000 */
[----:B------:R-:W-:Y:S02]  /*05f0*/  DFMA R14, R8, R8, R14 ;  /* 0x00000008080e722b */ /* 0x000fe4000000000e */
[C---:B--2---:R-:W-:Y:S01]  /*0600*/  DFMA R24, -R20.reuse, R18, R24 ;  /* 0x000000121418722b */ /* 0x044fe20000000118 */
[----:B------:R-:W0:Y:S01]  /*0610*/  LDC.64 R18, c[0x0][0x398] ;  /* 0x0000e600ff127b82 */ /* 0x000e220000000a00 */
[----:B-----5:R-:W-:Y:S01]  /*0620*/  DFMA R16, -R20, R16, R22 ;  /* 0x000000101410722b */ /* 0x020fe20000000116 */
[----:B0-----:R-:W-:-:S05]  /*0630*/  IMAD.WIDE R18, R26, 0x8, R18 ;  /* 0x000000081a127825 */ /* 0x001fca00078e0212 */
[----:B------:R-:W2:Y:S01]  /*0640*/  LDG.E.64 R20, desc[UR6][R18.64] ;  /* 0x0000000612147981 */ /* 0x000ea2000c1e1b00 */
[----:B------:R-:W-:-:S05]  /*0650*/  IMAD.WIDE R22, R27, 0x8, R18 ;  /* 0x000000081b167825 */ /* 0x000fca00078e0212 */
[----:B------:R-:W3:Y:S01]  /*0660*/  LDG.E.64 R8, desc[UR6][R22.64] ;  /* 0x0000000616087981 */ /* 0x000ee2000c1e1b00 */
[----:B------:R-:W-:Y:S01]  /*0670*/  DMUL R24, R24, R24 ;  /* 0x0000001818187228 */ /* 0x000fe20000000000 */
[----:B------:R-:W-:-:S04]  /*0680*/  IMAD.WIDE R6, R27, 0x10, R6 ;  /* 0x000000101b067825 */ /* 0x000fc800078e0206 */
[----:B------:R-:W-:-:S03]  /*0690*/  IMAD.WIDE R10, R27, 0x8, R10 ;  /* 0x000000081b0a7825 */ /* 0x000fc600078e020a */
[----:B------:R-:W-:Y:S01]  /*06a0*/  DFMA R16, R16, R16, R24 ;  /* 0x000000101010722b */ /* 0x000fe20000000018 */
[----:B------:R-:W-:-:S05]  /*06b0*/  IMAD.WIDE R12, R27, 0x10, R12 ;  /* 0x000000101b0c7825 */ /* 0x000fca00078e020c */
[----:B------:R-:W4:Y:S01]  /*06c0*/  LDG.E.64 R18, desc[UR6][R12.64] ;  /* 0x000000060c127981 */ /* 0x000f22000c1e1b00 */
[----:B--2---:R-:W-:-:S03]  /*06d0*/  DFMA R14, R14, R20, R4 ;  /* 0x000000140e0e722b */ /* 0x004fc60000000004 */
[----:B------:R-:W4:Y:S04]  /*06e0*/  LDG.E.64 R4, desc[UR6][R6.64] ;  /* 0x0000000606047981 */ /* 0x000f28000c1e1b00 */
[----:B------:R-:W4:Y:S01]  /*06f0*/  LDG.E.64 R20, desc[UR6][R10.64] ;  /* 0x000000060a147981 */ /* 0x000f22000c1e1b00 */
[----:B---3--:R-:W-:-:S03]  /*0700*/  DFMA R16, R16, R8, R14 ;  /* 0x000000081010722b */ /* 0x008fc6000000000e */
[----:B------:R-:W2:Y:S04]  /*0710*/  LDG.E.64 R8, desc[UR6][R6.64+0x8] ;  /* 0x0000080606087981 */ /* 0x000ea8000c1e1b00 */
[----:B------:R0:W2:Y:S01]  /*0720*/  LDG.E.64 R14, desc[UR6][R12.64+0x8] ;  /* 0x000008060c0e7981 */ /* 0x0000a2000c1e1b00 */
[----:B------:R-:W-:-:S04]  /*0730*/  IMAD.WIDE R24, R27, 0x8, R10 ;  /* 0x000000081b187825 */ /* 0x000fc800078e020a */
[C---:B------:R-:W-:Y:S02]  /*0740*/  IMAD.WIDE R28, R27.reuse, 0x10, R12 ;  /* 0x000000101b1c7825 */ /* 0x040fe400078e020c */
[----:B------:R-:W3:Y:S04]  /*0750*/  LDG.E.64 R24, desc[UR6][R24.64] ;  /* 0x0000000618187981 */ /* 0x000ee8000c1e1b00 */
[----:B------:R-:W3:Y:S01]  /*0760*/  LDG.E.64 R10, desc[UR6][R28.64+0x8] ;  /* 0x000008061c0a7981 */ /* 0x000ee2000c1e1b00 */
[----:B0-----:R-:W-:-:S05]  /*0770*/  IMAD.WIDE R12, R27, 0x8, R22 ;  /* 0x000000081b0c7825 */ /* 0x001fca00078e0216 */
[----:B------:R0:W5:Y:S02]  /*0780*/  LDG.E.64 R22, desc[UR6][R12.64] ;  /* 0x000000060c167981 */ /* 0x000164000c1e1b00 */
[----:B0-----:R-:W-:-:S06]  /*0790*/  IMAD.WIDE R12, R27, 0x8, R12 ;  /* 0x000000081b0c7825 */ /* 0x001fcc00078e020c */
[----:B------:R-:W3:Y:S01]  /*07a0*/  LDG.E.64 R12, desc[UR6][R12.64] ;  /* 0x000000060c0c7981 */ /* 0x000ee2000c1e1b00 */
[C---:B----4-:R-:W-:Y:S01]  /*07b0*/  DFMA R4, -R20.reuse, R4, R18 ;  /* 0x000000041404722b */ /* 0x050fe20000000112 */
[----:B------:R-:W-:Y:S02]  /*07c0*/  IMAD.WIDE R18, R27, 0x10, R6 ;  /* 0x000000101b127825 */ /* 0x000fe400078e0206 */
[----:B------:R-:W4:Y:S01]  /*07d0*/  LDG.E.64 R6, desc[UR6][R28.64] ;  /* 0x000000061c067981 */ /* 0x000f22000c1e1b00 */
[----:B--2---:R-:W-:-:S03]  /*07e0*/  DFMA R8, -R20, R8, R14 ;  /* 0x000000081408722b */ /* 0x004fc6000000010e */
[----:B------:R-:W3:Y:S04]  /*07f0*/  LDG.E.64 R14, desc[UR6][R18.64+0x8] ;  /* 0x00000806120e7981 */ /* 0x000ee8000c1e1b00 */
[----:B------:R-:W4:Y:S01]  /*0800*/  LDG.E.64 R20, desc[UR6][R18.64] ;  /* 0x0000000612147981 */ /* 0x000f22000c1e1b00 */
[----:B------:R-:W-:Y:S01]  /*0810*/  DMUL R8, R8, R8 ;  /* 0x0000000808087228 */ /* 0x000fe20000000000 */
[----:B------:R-:W-:-:S07]  /*0820*/  IMAD R26, R27, 0x4, R26 ;  /* 0x000000041b1a7824 */ /* 0x000fce00078e021a */
[----:B------:R-:W-:Y:S01]  /*0830*/  DFMA R8, R4, R4, R8 ;  /* 0x000000040408722b */ /* 0x000fe20000000008 */
[----:B------:R-:W-:-:S07]  /*0840*/  ISETP.GE.AND P0, PT, R26, UR5, PT ;  /* 0x000000051a007c0c */ /* 0x000fce000bf06270 */
[----:B-----5:R-:W-:Y:S02]  /*0850*/  DFMA R8, R8, R22, R16 ;  /* 0x000000160808722b */ /* 0x020fe40000000010 */
[C---:B---3--:R-:W-:Y:S02]  /*0860*/  DFMA R10, -R24.reuse, R14, R10 ;  /* 0x0000000e180a722b */ /* 0x048fe4000000010a */
[----:B----4-:R-:W-:-:S06]  /*0870*/  DFMA R6, -R24, R20, R6 ;  /* 0x000000141806722b */ /* 0x010fcc0000000106 */
[----:B------:R-:W-:-:S08]  /*0880*/  DMUL R10, R10, R10 ;  /* 0x0000000a0a0a7228 */ /* 0x000fd00000000000 */
[----:B------:R-:W-:-:S08]  /*0890*/  DFMA R10, R6, R6, R10 ;  /* 0x00000006060a722b */ /* 0x000fd0000000000a */
[----:B------:R-:W-:Y:S01]  /*08a0*/  DFMA R4, R10, R12, R8 ;  /* 0x0000000c0a04722b */ /* 0x000fe20000000008 */
[----:B------:R-:W-:Y:S10]  /*08b0*/  @!P0 BRA `(.L_x_5) ;  /* 0xfffffff800f48947 */ /* 0x000ff4000383ffff */
.L_x_1:
[----:B------:R-:W-:Y:S05]  /*08c0*/  BSYNC.RECONVERGENT B0 ;  /* 0x0000000000007941 */ /* 0x000fea0003800200 */
.L_x_0:
[----:B------:R-:W0:Y:S01]  /*08d0*/  S2UR UR5, SR_CgaCtaId ;  /* 0x00000000000579c3 */ /* 0x000e220000008800 */
[----:B------:R-:W-:Y:S01]  /*08e0*/  UMOV UR4, 0x400 ;  /* 0x0000040000047882 */ /* 0x000fe20000000000 */
[----:B------:R-:W-:Y:S02]  /*08f0*/  ISETP.GE.U32.AND P1, PT, R2, 0x2, PT ;  /* 0x000000020200780c */ /* 0x000fe40003f26070 */
[----:B------:R-:W-:Y:S01]  /*0900*/  ISETP.NE.AND P0, PT, R0, RZ, PT ;  /* 0x000000ff0000720c */ /* 0x000fe20003f05270 */
[----:B0-----:R-:W-:-:S06]  /*0910*/  ULEA UR4, UR5, UR4, 0x18 ;  /* 0x0000000405047291 */ /* 0x001fcc000f8ec0ff */
[----:B------:R-:W-:-:S05]  /*0920*/  LEA R9, R0, UR4, 0x3 ;  /* 0x0000000400097c11 */ /* 0x000fca000f8e18ff */
[----:B------:R0:W-:Y:S01]  /*0930*/  STS.64 [R9], R4 ;  /* 0x0000000409007388 */ /* 0x0001e20000000a00 */
[----:B------:R-:W-:Y:S06]  /*0940*/  BAR.SYNC.DEFER_BLOCKING 0x0 ;  /* 0x0000000000007b1d */ /* 0x000fec0000010000 */
[----:B------:R-:W-:Y:S05]  /*0950*/  @!P1 BRA `(.L_x_6) ;  /* 0x00000000002c9947 */ /* 0x000fea0003800000 */
.L_x_7:
[----:B------:R-:W-:-:S04]  /*0960*/  SHF.R.U32.HI R10, RZ, 0x1, R2 ;  /* 0x00000001ff0a7819 */ /* 0x000fc80000011602 */
[----:B------:R-:W-:-:S13]  /*0970*/  ISETP.GE.U32.AND P1, PT, R0, R10, PT ;  /* 0x0000000a0000720c */ /* 0x000fda0003f26070 */
[----:B------:R-:W-:Y:S01]  /*0980*/  @!P1 LEA R8, R10, R9, 0x3 ;  /* 0x000000090a089211 */ /* 0x000fe200078e18ff */
[----:B------:R-:W-:Y:S04]  /*0990*/  @!P1 LDS.64 R6, [R9] ;  /* 0x0000000009069984 */ /* 0x000fe80000000a00 */
[----:B0-----:R-:W0:Y:S02]  /*09a0*/  @!P1 LDS.64 R4, [R8] ;  /* 0x0000000008049984 */ /* 0x001e240000000a00 */
[----:B0-----:R-:W-:-:S07]  /*09b0*/  @!P1 DADD R4, R4, R6 ;  /* 0x0000000004049229 */ /* 0x001fce0000000006 */
[----:B------:R1:W-:Y:S01]  /*09c0*/  @!P1 STS.64 [R9], R4 ;  /* 0x0000000409009388 */ /* 0x0003e20000000a00 */
[----:B------:R-:W-:Y:S01]  /*09d0*/  BAR.SYNC.DEFER_BLOCKING 0x0 ;  /* 0x0000000000007b1d */ /* 0x000fe20000010000 */
[----:B------:R-:W-:Y:S02]  /*09e0*/  ISETP.GT.U32.AND P1, PT, R2, 0x3, PT ;  /* 0x000000030200780c */ /* 0x000fe40003f24070 */
[----:B------:R-:W-:-:S11]  /*09f0*/  MOV R2, R10 ;  /* 0x0000000a00027202 */ /* 0x000fd60000000f00 */
[----:B-1----:R-:W-:Y:S05]  /*0a00*/  @P1 BRA `(.L_x_7) ;  /* 0xfffffffc00d41947 */ /* 0x002fea000383ffff */
.L_x_6:
[----:B------:R-:W-:Y:S05]  /*0a10*/  @P0 EXIT ;  /* 0x000000000000094d */ /* 0x000fea0003800000 */
[----:B------:R-:W1:Y:S01]  /*0a20*/  S2UR UR5, SR_CgaCtaId ;  /* 0x00000000000579c3 */ /* 0x000e620000008800 */
[----:B------:R-:W-:-:S07]  /*0a30*/  UMOV UR4, 0x400 ;  /* 0x0000040000047882 */ /* 0x000fce0000000000 */
[----:B------:R-:W2:Y:S01]  /*0a40*/  LDC.64 R6, c[0x0][0x3a0] ;  /* 0x0000e800ff067b82 */ /* 0x000ea20000000a00 */
[----:B-1----:R-:W-:Y:S01]  /*0a50*/  ULEA UR4, UR5, UR4, 0x18 ;  /* 0x0000000405047291 */ /* 0x002fe2000f8ec0ff */
[----:B--2---:R-:W-:-:S08]  /*0a60*/  IMAD.WIDE.U32 R2, R3, 0x8, R6 ;  /* 0x0000000803027825 */ /* 0x004fd000078e0006 */
[----:B0-----:R-:W0:Y:S04]  /*0a70*/  LDS.64 R4, [UR4] ;  /* 0x00000004ff047984 */ /* 0x001e280008000a00 */
[----:B0-----:R-:W-:Y:S01]  /*0a80*/  STG.E.64 desc[UR6][R2.64], R4 ;  /* 0x0000000402007986 */ /* 0x001fe2000c101b06 */
[----:B------:R-:W-:Y:S05]  /*0a90*/  EXIT ;  /* 0x000000000000794d */ /* 0x000fea0003800000 */
.L_x_8:
[----:B------:R-:W-:-:S00]  /*0aa0*/  BRA `(.L_x_8) ;  /* 0xfffffffc00fc7947 */ /* 0x000fc0000383ffff */
[----:B------:R-:W-:-:S00]  /*0ab0*/  NOP ;  /* 0x0000000000007918 */ /* 0x000fc00000000000 */
        /* <DEDUP_REMOVED lines=12> */
.L_x_9:


//--------------------- .nv.shared._ZN36_GLOBAL__N__287097da_4_k_cu_cfd15bf617computeDiffKernelEPK7ComplexS2_PKdS4_Pdi --------------------------
	.section	.nv.shared._ZN36_GLOBAL__N__287097da_4_k_cu_cfd15bf617computeDiffKernelEPK7ComplexS2_PKdS4_Pdi,"aw",@nobits
	.sectionflags	@""
	.align	16
	.zero		1024


//--------------------- .nv.shared.reserved.0     --------------------------
	.section	.nv.shared.reserved.0,"aw",@nobits
	.weak		__nv_reservedSMEM_offset_0_alias
	.size		__nv_reservedSMEM_offset_0_alias, 0, 64
	.other		__nv_reservedSMEM_offset_0_alias,@"STO_CUDA_RESERVED_SHARED STV_DEFAULT"
__nv_reservedSMEM_offset_0_alias:
	.zero		0
	.zero		64


//--------------------- .nv.constant0._ZN36_GLOBAL__N__287097da_4_k_cu_cfd15bf617computeDiffKernelEPK7ComplexS2_PKdS4_Pdi --------------------------
	.section	.nv.constant0._ZN36_GLOBAL__N__287097da_4_k_cu_cfd15bf617computeDiffKernelEPK7ComplexS2_PKdS4_Pdi,"a",@progbits
	.sectionflags	@""
	.align	4
.nv.constant0._ZN36_GLOBAL__N__287097da_4_k_cu_cfd15bf617computeDiffKernelEPK7ComplexS2_PKdS4_Pdi:
	.zero		940


//--------------------- SYMBOLS --------------------------

	.type		.nv.reservedSmem.offset0,@object
	.size		.nv.reservedSmem.offset0,0x4
	.type		.nv.reservedSmem.cap,@object
	.size		.nv.reservedSmem.cap,0x4
